//
// Generated by NVIDIA NVVM Compiler
//
// Compiler Build ID: CL-29190527
// Cuda compilation tools, release 11.1, V11.1.105
// Based on LLVM 3.4svn
//

.version 7.1
.target sm_80
.address_size 64

	// .globl	Fused_Sub_Mul_ReduceSum_split_15757282641163777199_kernel0
// _ZZ58Fused_Sub_Mul_ReduceSum_split_15757282641163777199_kernel0E75T_multiply_T_subtract_input_0_input_1_T_subtract_input_0_input_1_red_shared has been demoted
// _ZZ58Fused_Sub_Mul_ReduceSum_split_15757282641163777199_kernel0E8red_buf0 has been demoted

.visible .entry Fused_Sub_Mul_ReduceSum_split_15757282641163777199_kernel0(
	.param .u64 Fused_Sub_Mul_ReduceSum_split_15757282641163777199_kernel0_param_0,
	.param .u64 Fused_Sub_Mul_ReduceSum_split_15757282641163777199_kernel0_param_1,
	.param .u64 Fused_Sub_Mul_ReduceSum_split_15757282641163777199_kernel0_param_2,
	.param .u64 Fused_Sub_Mul_ReduceSum_split_15757282641163777199_kernel0_param_3,
	.param .u64 Fused_Sub_Mul_ReduceSum_split_15757282641163777199_kernel0_param_4
)
{
	.reg .pred 	%p<19>;
	.reg .f32 	%f<86>;
	.reg .b32 	%r<52>;
	.reg .b64 	%rd<18>;
	// demoted variable
	.shared .align 4 .b8 _ZZ58Fused_Sub_Mul_ReduceSum_split_15757282641163777199_kernel0E75T_multiply_T_subtract_input_0_input_1_T_subtract_input_0_input_1_red_shared[32];
	// demoted variable
	.shared .align 4 .b8 _ZZ58Fused_Sub_Mul_ReduceSum_split_15757282641163777199_kernel0E8red_buf0[4096];

	ld.param.u64 	%rd2, [Fused_Sub_Mul_ReduceSum_split_15757282641163777199_kernel0_param_0];
	ld.param.u64 	%rd3, [Fused_Sub_Mul_ReduceSum_split_15757282641163777199_kernel0_param_1];
	ld.param.u64 	%rd4, [Fused_Sub_Mul_ReduceSum_split_15757282641163777199_kernel0_param_2];
	ld.param.u64 	%rd5, [Fused_Sub_Mul_ReduceSum_split_15757282641163777199_kernel0_param_4];
	cvta.to.global.u64 	%rd1, %rd5;
	mov.u32 	%r1, %ctaid.y;
	shl.b32 	%r2, %r1, 3;
	mov.u32 	%r3, %tid.y;
	add.s32 	%r4, %r2, %r3;
	shl.b32 	%r12, %r3, 2;
	mov.u32 	%r13, _ZZ58Fused_Sub_Mul_ReduceSum_split_15757282641163777199_kernel0E75T_multiply_T_subtract_input_0_input_1_T_subtract_input_0_input_1_red_shared;
	add.s32 	%r5, %r13, %r12;
	setp.gt.s32	%p3, %r4, 10148;
	@%p3 bra 	BB0_4;

	cvta.to.global.u64 	%rd6, %rd3;
	mul.wide.s32 	%rd7, %r4, 4;
	add.s64 	%rd8, %rd6, %rd7;
	ld.global.nc.f32 	%f1, [%rd8];
	mov.u32 	%r6, %tid.x;
	setp.ne.s32	%p4, %r6, 0;
	@%p4 bra 	BB0_3;

	mov.u32 	%r14, 0;
	st.shared.u32 	[%r5], %r14;

BB0_3:
	shl.b32 	%r15, %r1, 13;
	shl.b32 	%r16, %r3, 10;
	add.s32 	%r17, %r16, %r15;
	add.s32 	%r18, %r17, %r6;
	cvta.to.global.u64 	%rd9, %rd2;
	mul.wide.s32 	%rd10, %r18, 4;
	add.s64 	%rd11, %rd9, %rd10;
	ld.global.nc.f32 	%f5, [%rd11];
	sub.f32 	%f6, %f5, %f1;
	add.s64 	%rd12, %rd1, %rd10;
	st.global.f32 	[%rd12], %f6;
	ld.global.nc.f32 	%f7, [%rd11+512];
	sub.f32 	%f8, %f7, %f1;
	st.global.f32 	[%rd12+512], %f8;
	ld.global.nc.f32 	%f9, [%rd11+1024];
	sub.f32 	%f10, %f9, %f1;
	st.global.f32 	[%rd12+1024], %f10;
	ld.global.nc.f32 	%f11, [%rd11+1536];
	sub.f32 	%f12, %f11, %f1;
	st.global.f32 	[%rd12+1536], %f12;
	ld.global.nc.f32 	%f13, [%rd11+2048];
	sub.f32 	%f14, %f13, %f1;
	st.global.f32 	[%rd12+2048], %f14;
	ld.global.nc.f32 	%f15, [%rd11+2560];
	sub.f32 	%f16, %f15, %f1;
	st.global.f32 	[%rd12+2560], %f16;
	ld.global.nc.f32 	%f17, [%rd11+3072];
	sub.f32 	%f18, %f17, %f1;
	st.global.f32 	[%rd12+3072], %f18;
	ld.global.nc.f32 	%f19, [%rd11+3584];
	sub.f32 	%f20, %f19, %f1;
	st.global.f32 	[%rd12+3584], %f20;

BB0_4:
	setp.lt.s32	%p1, %r4, 10149;
	bar.sync 	0;
	mov.f32 	%f85, 0f00000000;
	@!%p1 bra 	BB0_6;
	bra.uni 	BB0_5;

BB0_5:
	shl.b32 	%r19, %r1, 13;
	shl.b32 	%r20, %r3, 10;
	add.s32 	%r21, %r20, %r19;
	mov.u32 	%r22, %tid.x;
	add.s32 	%r23, %r21, %r22;
	mul.wide.s32 	%rd13, %r23, 4;
	add.s64 	%rd14, %rd1, %rd13;
	ld.global.f32 	%f22, [%rd14];
	mul.f32 	%f23, %f22, %f22;
	add.f32 	%f24, %f23, 0f00000000;
	sub.f32 	%f25, %f24, %f23;
	ld.global.f32 	%f26, [%rd14+512];
	mul.f32 	%f27, %f26, %f26;
	sub.f32 	%f28, %f27, %f25;
	add.f32 	%f29, %f24, %f28;
	sub.f32 	%f30, %f29, %f24;
	sub.f32 	%f31, %f30, %f28;
	ld.global.f32 	%f32, [%rd14+1024];
	mul.f32 	%f33, %f32, %f32;
	sub.f32 	%f34, %f33, %f31;
	add.f32 	%f35, %f29, %f34;
	sub.f32 	%f36, %f35, %f29;
	sub.f32 	%f37, %f36, %f34;
	ld.global.f32 	%f38, [%rd14+1536];
	mul.f32 	%f39, %f38, %f38;
	sub.f32 	%f40, %f39, %f37;
	add.f32 	%f41, %f35, %f40;
	sub.f32 	%f42, %f41, %f35;
	sub.f32 	%f43, %f42, %f40;
	ld.global.f32 	%f44, [%rd14+2048];
	mul.f32 	%f45, %f44, %f44;
	sub.f32 	%f46, %f45, %f43;
	add.f32 	%f47, %f41, %f46;
	sub.f32 	%f48, %f47, %f41;
	sub.f32 	%f49, %f48, %f46;
	ld.global.f32 	%f50, [%rd14+2560];
	mul.f32 	%f51, %f50, %f50;
	sub.f32 	%f52, %f51, %f49;
	add.f32 	%f53, %f47, %f52;
	sub.f32 	%f54, %f53, %f47;
	sub.f32 	%f55, %f54, %f52;
	ld.global.f32 	%f56, [%rd14+3072];
	mul.f32 	%f57, %f56, %f56;
	sub.f32 	%f58, %f57, %f55;
	add.f32 	%f59, %f53, %f58;
	sub.f32 	%f60, %f59, %f53;
	sub.f32 	%f61, %f60, %f58;
	ld.global.f32 	%f62, [%rd14+3584];
	mul.f32 	%f63, %f62, %f62;
	sub.f32 	%f64, %f63, %f61;
	add.f32 	%f85, %f59, %f64;

BB0_6:
	mov.u32 	%r24, %ntid.x;
	mov.u32 	%r7, %tid.x;
	mad.lo.s32 	%r25, %r24, %r3, %r7;
	and.b32  	%r8, %r25, 127;
	and.b32  	%r9, %r25, -128;
	add.s32 	%r26, %r9, %r8;
	shl.b32 	%r27, %r26, 2;
	mov.u32 	%r28, _ZZ58Fused_Sub_Mul_ReduceSum_split_15757282641163777199_kernel0E8red_buf0;
	add.s32 	%r10, %r28, %r27;
	st.shared.f32 	[%r10], %f85;
	bar.sync 	0;
	setp.gt.u32	%p5, %r8, 63;
	@%p5 bra 	BB0_8;

	ld.shared.f32 	%f65, [%r10];
	ld.shared.f32 	%f66, [%r10+256];
	add.f32 	%f67, %f65, %f66;
	st.shared.f32 	[%r10], %f67;

BB0_8:
	bar.sync 	0;
	setp.gt.u32	%p6, %r8, 31;
	@%p6 bra 	BB0_10;

	ld.shared.f32 	%f68, [%r10];
	ld.shared.f32 	%f69, [%r10+128];
	add.f32 	%f70, %f68, %f69;
	st.shared.f32 	[%r10], %f70;

BB0_10:
	setp.lt.u32	%p2, %r8, 32;
	bar.sync 	0;
	@!%p2 bra 	BB0_13;
	bra.uni 	BB0_11;

BB0_11:
	ld.shared.f32 	%f71, [%r10];
	mov.b32 	 %r29, %f71;
	mov.u32 	%r30, 2;
	mov.u32 	%r31, 31;
	mov.u32 	%r32, 16;
	mov.u32 	%r33, -1;
	shfl.sync.down.b32 	%r34|%p7, %r29, %r32, %r31, %r33;
	mov.b32 	 %f72, %r34;
	add.f32 	%f73, %f71, %f72;
	mov.b32 	 %r35, %f73;
	mov.u32 	%r36, 8;
	shfl.sync.down.b32 	%r37|%p8, %r35, %r36, %r31, %r33;
	mov.b32 	 %f74, %r37;
	add.f32 	%f75, %f73, %f74;
	mov.b32 	 %r38, %f75;
	mov.u32 	%r39, 4;
	shfl.sync.down.b32 	%r40|%p9, %r38, %r39, %r31, %r33;
	mov.b32 	 %f76, %r40;
	add.f32 	%f77, %f75, %f76;
	mov.b32 	 %r41, %f77;
	shfl.sync.down.b32 	%r42|%p10, %r41, %r30, %r31, %r33;
	mov.b32 	 %f78, %r42;
	add.f32 	%f79, %f77, %f78;
	mov.b32 	 %r43, %f79;
	mov.u32 	%r44, 1;
	shfl.sync.down.b32 	%r45|%p11, %r43, %r44, %r31, %r33;
	mov.b32 	 %f80, %r45;
	add.f32 	%f4, %f79, %f80;
	setp.ne.s32	%p12, %r8, 0;
	@%p12 bra 	BB0_13;

	st.shared.f32 	[%r10], %f4;

BB0_13:
	bar.sync 	0;
	setp.ne.s32	%p13, %r8, 0;
	@%p13 bra 	BB0_15;

	shl.b32 	%r46, %r9, 2;
	add.s32 	%r48, %r28, %r46;
	ld.shared.f32 	%f81, [%r48];
	ld.shared.f32 	%f82, [%r5];
	add.f32 	%f83, %f82, %f81;
	st.shared.f32 	[%r5], %f83;

BB0_15:
	bar.sync 	0;
	add.s32 	%r11, %r7, %r2;
	setp.lt.s32	%p14, %r11, 10149;
	setp.lt.s32	%p15, %r7, 8;
	and.pred  	%p16, %p15, %p14;
	setp.eq.s32	%p17, %r3, 0;
	and.pred  	%p18, %p16, %p17;
	@!%p18 bra 	BB0_17;
	bra.uni 	BB0_16;

BB0_16:
	shl.b32 	%r49, %r7, 2;
	add.s32 	%r51, %r13, %r49;
	ld.shared.f32 	%f84, [%r51];
	cvta.to.global.u64 	%rd15, %rd4;
	mul.wide.s32 	%rd16, %r11, 4;
	add.s64 	%rd17, %rd15, %rd16;
	st.global.f32 	[%rd17], %f84;

BB0_17:
	bar.sync 	0;
	ret;
}




// ===== COMPILED SASS (sm_100) =====

	.target	sm_100

	.elftype	@"ET_EXEC"


//--------------------- .note.nv.tkinfo           --------------------------
	.section	.note.nv.tkinfo,"",@"SHT_NOTE"
	.sectionflags	@"SHF_NOTE_NV_TKINFO"
	.tkinfo
        /*0018*/ 	.word	0x00000002
        /*0030*/ 	.string	""
        /*0030*/ 	.string	"ptxas"
        /*0030*/ 	.string	"Cuda compilation tools, release 13.0, V13.0.88"
        /*0030*/ 	.string	"Build cuda_13.0.r13.0/compiler.36424714_0"
        /*0030*/ 	.string	"-arch sm_100 "



//--------------------- .note.nv.cuinfo           --------------------------
	.section	.note.nv.cuinfo,"",@"SHT_NOTE"
	.sectionflags	@"SHF_NOTE_NV_CUINFO"
        /*0018*/ 	.short	0x0002
        /*001a*/ 	.short	0x0050
        /*001c*/ 	.short	0x0082
	.zero		2


//--------------------- .nv.info                  --------------------------
	.section	.nv.info,"",@"SHT_CUDA_INFO"
	.align	4


	//----- nvinfo : EIATTR_REGCOUNT
	.align		4
        /*0000*/ 	.byte	0x04, 0x2f
        /*0002*/ 	.short	(.L_1 - .L_0)
	.align		4
.L_0:
        /*0004*/ 	.word	index@(Fused_Sub_Mul_ReduceSum_split_15757282641163777199_kernel0)
        /*0008*/ 	.word	0x00000020


	//----- nvinfo : EIATTR_FRAME_SIZE
	.align		4
.L_1:
        /*000c*/ 	.byte	0x04, 0x11
        /*000e*/ 	.short	(.L_3 - .L_2)
	.align		4
.L_2:
        /*0010*/ 	.word	index@(Fused_Sub_Mul_ReduceSum_split_15757282641163777199_kernel0)
        /*0014*/ 	.word	0x00000000


	//----- nvinfo : EIATTR_MIN_STACK_SIZE
	.align		4
.L_3:
        /*0018*/ 	.byte	0x04, 0x12
        /*001a*/ 	.short	(.L_5 - .L_4)
	.align		4
.L_4:
        /*001c*/ 	.word	index@(Fused_Sub_Mul_ReduceSum_split_15757282641163777199_kernel0)
        /*0020*/ 	.word	0x00000000
.L_5:


//--------------------- .nv.compat                --------------------------
	.section	.nv.compat,"",@"SHT_CUDA_COMPAT_INFO"
	.align	4
        /*0000*/ 	.byte	0x02, 0x09, 0x00, 0x00, 0x02, 0x02, 0x01, 0x00, 0x02, 0x05, 0x05, 0x00, 0x03, 0x07, 0x01, 0x01
        /*0010*/ 	.byte	0x02, 0x03, 0x00, 0x00, 0x02, 0x06, 0x01, 0x00, 0x04, 0x0b, 0x08, 0x00, 0x09, 0x00, 0x00, 0x00
        /*0020*/ 	.byte	0x00, 0x00, 0x00, 0x00


//--------------------- .nv.info.Fused_Sub_Mul_ReduceSum_split_15757282641163777199_kernel0 --------------------------
	.section	.nv.info.Fused_Sub_Mul_ReduceSum_split_15757282641163777199_kernel0,"",@"SHT_CUDA_INFO"
	.sectionflags	@""
	.align	4


	//----- nvinfo : EIATTR_CUDA_API_VERSION
	.align		4
        /*0000*/ 	.byte	0x04, 0x37
        /*0002*/ 	.short	(.L_7 - .L_6)
.L_6:
        /*0004*/ 	.word	0x00000082


	//----- nvinfo : EIATTR_KPARAM_INFO
	.align		4
.L_7:
        /*0008*/ 	.byte	0x04, 0x17
        /*000a*/ 	.short	(.L_9 - .L_8)
.L_8:
        /*000c*/ 	.word	0x00000000
        /*0010*/ 	.short	0x0004
        /*0012*/ 	.short	0x0020
        /*0014*/ 	.byte	0x00, 0xf0, 0x21, 0x00


	//----- nvinfo : EIATTR_KPARAM_INFO
	.align		4
.L_9:
        /*0018*/ 	.byte	0x04, 0x17
        /*001a*/ 	.short	(.L_11 - .L_10)
.L_10:
        /*001c*/ 	.word	0x00000000
        /*0020*/ 	.short	0x0003
        /*0022*/ 	.short	0x0018
        /*0024*/ 	.byte	0x00, 0xf0, 0x21, 0x00


	//----- nvinfo : EIATTR_KPARAM_INFO
	.align		4
.L_11:
        /*0028*/ 	.byte	0x04, 0x17
        /*002a*/ 	.short	(.L_13 - .L_12)
.L_12:
        /*002c*/ 	.word	0x00000000
        /*0030*/ 	.short	0x0002
        /*0032*/ 	.short	0x0010
        /*0034*/ 	.byte	0x00, 0xf0, 0x21, 0x00


	//----- nvinfo : EIATTR_KPARAM_INFO
	.align		4
.L_13:
        /*0038*/ 	.byte	0x04, 0x17
        /*003a*/ 	.short	(.L_15 - .L_14)
.L_14:
        /*003c*/ 	.word	0x00000000
        /*0040*/ 	.short	0x0001
        /*0042*/ 	.short	0x0008
        /*0044*/ 	.byte	0x00, 0xf0, 0x21, 0x00


	//----- nvinfo : EIATTR_KPARAM_INFO
	.align		4
.L_15:
        /*0048*/ 	.byte	0x04, 0x17
        /*004a*/ 	.short	(.L_17 - .L_16)
.L_16:
        /*004c*/ 	.word	0x00000000
        /*0050*/ 	.short	0x0000
        /*0052*/ 	.short	0x0000
        /*0054*/ 	.byte	0x00, 0xf0, 0x21, 0x00


	//----- nvinfo : EIATTR_SPARSE_MMA_MASK
	.align		4
.L_17:
        /*0058*/ 	.byte	0x03, 0x50
        /*005a*/ 	.short	0x0000


	//----- nvinfo : EIATTR_MAXREG_COUNT
	.align		4
        /*005c*/ 	.byte	0x03, 0x1b
        /*005e*/ 	.short	0x00ff


	//----- nvinfo : EIATTR_NUM_BARRIERS
	.align		4
        /*0060*/ 	.byte	0x02, 0x4c
        /*0062*/ 	.byte	0x01
	.zero		1


	//----- nvinfo : EIATTR_MERCURY_ISA_VERSION
	.align		4
        /*0064*/ 	.byte	0x03, 0x5f
        /*0066*/ 	.short	0x0101


	//----- nvinfo : EIATTR_COOP_GROUP_MASK_REGIDS
	.align		4
        /*0068*/ 	.byte	0x04, 0x29
        /*006a*/ 	.short	(.L_19 - .L_18)


	//   ....[0]....
.L_18:
        /*006c*/ 	.word	0xffffffff


	//   ....[1]....
        /*0070*/ 	.word	0xffffffff


	//   ....[2]....
        /*0074*/ 	.word	0xffffffff


	//   ....[3]....
        /*0078*/ 	.word	0xffffffff


	//   ....[4]....
        /*007c*/ 	.word	0xffffffff


	//   ....[5]....
        /*0080*/ 	.word	0x0500000c


	//   ....[6]....
        /*0084*/ 	.word	0x0500000c


	//   ....[7]....
        /*0088*/ 	.word	0x0500000c


	//   ....[8]....
        /*008c*/ 	.word	0x0500000c


	//   ....[9]....
        /*0090*/ 	.word	0x0500000c


	//----- nvinfo : EIATTR_COOP_GROUP_INSTR_OFFSETS
	.align		4
.L_19:
        /*0094*/ 	.byte	0x04, 0x28
        /*0096*/ 	.short	(.L_21 - .L_20)


	//   ....[0]....
.L_20:
        /*0098*/ 	.word	0x000007a0


	//   ....[1]....
        /*009c*/ 	.word	0x000007c0


	//   ....[2]....
        /*00a0*/ 	.word	0x000007e0


	//   ....[3]....
        /*00a4*/ 	.word	0x00000800


	//   ....[4]....
        /*00a8*/ 	.word	0x00000820


	//   ....[5]....
        /*00ac*/ 	.word	0x000009e0


	//   ....[6]....
        /*00b0*/ 	.word	0x00000a50


	//   ....[7]....
        /*00b4*/ 	.word	0x00000ac0


	//   ....[8]....
        /*00b8*/ 	.word	0x00000b30


	//   ....[9]....
        /*00bc*/ 	.word	0x00000ba0


	//----- nvinfo : EIATTR_VRC_CTA_INIT_COUNT
	.align		4
.L_21:
        /*00c0*/ 	.byte	0x02, 0x4a
	.zero		1
	.zero		1


	//----- nvinfo : EIATTR_EXIT_INSTR_OFFSETS
	.align		4
        /*00c4*/ 	.byte	0x04, 0x1c
        /*00c6*/ 	.short	(.L_23 - .L_22)


	//   ....[0]....
.L_22:
        /*00c8*/ 	.word	0x00000990


	//----- nvinfo : EIATTR_CRS_STACK_SIZE
	.align		4
.L_23:
        /*00cc*/ 	.byte	0x04, 0x1e
        /*00ce*/ 	.short	(.L_25 - .L_24)
.L_24:
        /*00d0*/ 	.word	0x00000000


	//----- nvinfo : EIATTR_CBANK_PARAM_SIZE
	.align		4
.L_25:
        /*00d4*/ 	.byte	0x03, 0x19
        /*00d6*/ 	.short	0x0028


	//----- nvinfo : EIATTR_PARAM_CBANK
	.align		4
        /*00d8*/ 	.byte	0x04, 0x0a
        /*00da*/ 	.short	(.L_27 - .L_26)
	.align		4
.L_26:
        /*00dc*/ 	.word	index@(.nv.constant0.Fused_Sub_Mul_ReduceSum_split_15757282641163777199_kernel0)
        /*00e0*/ 	.short	0x0380
        /*00e2*/ 	.short	0x0028


	//----- nvinfo : EIATTR_SW_WAR
	.align		4
.L_27:
        /*00e4*/ 	.byte	0x04, 0x36
        /*00e6*/ 	.short	(.L_29 - .L_28)
.L_28:
        /*00e8*/ 	.word	0x00000008
.L_29:


//--------------------- .nv.callgraph             --------------------------
	.section	.nv.callgraph,"",@"SHT_CUDA_CALLGRAPH"
	.align	4
	.sectionentsize	8
	.align		4
        /*0000*/ 	.word	0x00000000
	.align		4
        /*0004*/ 	.word	0xffffffff
	.align		4
        /*0008*/ 	.word	0x00000000
	.align		4
        /*000c*/ 	.word	0xfffffffe
	.align		4
        /*0010*/ 	.word	0x00000000
	.align		4
        /*0014*/ 	.word	0xfffffffd
	.align		4
        /*0018*/ 	.word	0x00000000
	.align		4
        /*001c*/ 	.word	0xfffffffc


//--------------------- .text.Fused_Sub_Mul_ReduceSum_split_15757282641163777199_kernel0 --------------------------
	.section	.text.Fused_Sub_Mul_ReduceSum_split_15757282641163777199_kernel0,"ax",@progbits
	.align	128
        .global         Fused_Sub_Mul_ReduceSum_split_15757282641163777199_kernel0
        .type           Fused_Sub_Mul_ReduceSum_split_15757282641163777199_kernel0,@function
        .size           Fused_Sub_Mul_ReduceSum_split_15757282641163777199_kernel0,(.L_x_13 - Fused_Sub_Mul_ReduceSum_split_15757282641163777199_kernel0)
        .other          Fused_Sub_Mul_ReduceSum_split_15757282641163777199_kernel0,@"STO_CUDA_ENTRY STV_DEFAULT"
Fused_Sub_Mul_ReduceSum_split_15757282641163777199_kernel0:
.text.Fused_Sub_Mul_ReduceSum_split_15757282641163777199_kernel0:
[----:B------:R-:W-:Y:S01]  /*0000*/  LDC R1, c[0x0][0x37c] ;  /* 0x0000df00ff017b82 */ /* 0x000fe20000000800 */
[----:B------:R-:W0:Y:S07]  /*0010*/  S2R R2, SR_CTAID.Y ;  /* 0x0000000000027919 */ /* 0x000e2e0000002600 */
[----:B------:R-:W1:Y:S01]  /*0020*/  S2UR UR5, SR_CgaCtaId ;  /* 0x00000000000579c3 */ /* 0x000e620000008800 */
[----:B------:R-:W-:Y:S01]  /*0030*/  UMOV UR4, 0x400 ;  /* 0x0000040000047882 */ /* 0x000fe20000000000 */
[----:B------:R-:W2:Y:S01]  /*0040*/  LDCU.64 UR8, c[0x0][0x358] ;  /* 0x00006b00ff0877ac */ /* 0x000ea20008000a00 */
[----:B------:R-:W0:Y:S01]  /*0050*/  S2R R3, SR_TID.Y ;  /* 0x0000000000037919 */ /* 0x000e220000002200 */
[----:B------:R-:W-:Y:S01]  /*0060*/  BSSY.RECONVERGENT B0, `(.L_x_0) ;  /* 0x000002c000007945 */ /* 0x000fe20003800200 */
[----:B------:R-:W-:Y:S01]  /*0070*/  HFMA2 R0, -RZ, RZ, 0, 0 ;  /* 0x00000000ff007431 */ /* 0x000fe200000001ff */
[----:B------:R-:W3:Y:S01]  /*0080*/  S2R R4, SR_TID.X ;  /* 0x0000000000047919 */ /* 0x000ee20000002100 */
[----:B-1----:R-:W-:Y:S01]  /*0090*/  ULEA UR6, UR5, UR4, 0x18 ;  /* 0x0000000405067291 */ /* 0x002fe2000f8ec0ff */
[----:B0-----:R-:W-:-:S05]  /*00a0*/  LEA R8, R2, R3, 0x3 ;  /* 0x0000000302087211 */ /* 0x001fca00078e18ff */
[----:B------:R-:W-:Y:S02]  /*00b0*/  LEA R5, R3, UR6, 0x2 ;  /* 0x0000000603057c11 */ /* 0x000fe4000f8e10ff */
[C---:B------:R-:W-:Y:S02]  /*00c0*/  ISETP.GT.AND P1, PT, R8.reuse, 0x27a4, PT ;  /* 0x000027a40800780c */ /* 0x040fe40003f24270 */
[----:B------:R-:W-:-:S11]  /*00d0*/  ISETP.GE.AND P0, PT, R8, 0x27a5, PT ;  /* 0x000027a50800780c */ /* 0x000fd60003f06270 */
[----:B--23--:R-:W-:Y:S05]  /*00e0*/  @P1 BRA `(.L_x_1) ;  /* 0x00000000008c1947 */ /* 0x00cfea0003800000 */
[----:B------:R-:W0:Y:S01]  /*00f0*/  S2R R9, SR_TID.X ;  /* 0x0000000000097919 */ /* 0x000e220000002100 */
[----:B------:R-:W1:Y:S08]  /*0100*/  LDC.64 R12, c[0x0][0x388] ;  /* 0x0000e200ff0c7b82 */ /* 0x000e700000000a00 */
[----:B------:R-:W2:Y:S08]  /*0110*/  LDC.64 R10, c[0x0][0x380] ;  /* 0x0000e000ff0a7b82 */ /* 0x000eb00000000a00 */
[----:B------:R-:W3:Y:S01]  /*0120*/  LDC.64 R6, c[0x0][0x3a0] ;  /* 0x0000e800ff067b82 */ /* 0x000ee20000000a00 */
[----:B-1----:R-:W-:-:S06]  /*0130*/  IMAD.WIDE R12, R8, 0x4, R12 ;  /* 0x00000004080c7825 */ /* 0x002fcc00078e020c */
[----:B------:R-:W4:Y:S01]  /*0140*/  LDG.E.CONSTANT R12, desc[UR8][R12.64] ;  /* 0x000000080c0c7981 */ /* 0x000f22000c1e9900 */
[----:B0-----:R-:W-:-:S05]  /*0150*/  LEA R15, R8, R9, 0xa ;  /* 0x00000009080f7211 */ /* 0x001fca00078e50ff */
[----:B--2---:R-:W-:-:S05]  /*0160*/  IMAD.WIDE R10, R15, 0x4, R10 ;  /* 0x000000040f0a7825 */ /* 0x004fca00078e020a */
[----:B------:R-:W4:Y:S04]  /*0170*/  LDG.E.CONSTANT R17, desc[UR8][R10.64] ;  /* 0x000000080a117981 */ /* 0x000f28000c1e9900 */
[----:B------:R-:W2:Y:S04]  /*0180*/  LDG.E.CONSTANT R19, desc[UR8][R10.64+0x200] ;  /* 0x000200080a137981 */ /* 0x000ea8000c1e9900 */
[----:B------:R-:W5:Y:S04]  /*0190*/  LDG.E.CONSTANT R21, desc[UR8][R10.64+0x400] ;  /* 0x000400080a157981 */ /* 0x000f68000c1e9900 */
[----:B------:R-:W5:Y:S04]  /*01a0*/  LDG.E.CONSTANT R23, desc[UR8][R10.64+0x600] ;  /* 0x000600080a177981 */ /* 0x000f68000c1e9900 */
[----:B------:R-:W5:Y:S04]  /*01b0*/  LDG.E.CONSTANT R25, desc[UR8][R10.64+0x800] ;  /* 0x000800080a197981 */ /* 0x000f68000c1e9900 */
[----:B------:R-:W5:Y:S04]  /*01c0*/  LDG.E.CONSTANT R27, desc[UR8][R10.64+0xa00] ;  /* 0x000a00080a1b7981 */ /* 0x000f68000c1e9900 */
[----:B------:R-:W5:Y:S04]  /*01d0*/  LDG.E.CONSTANT R29, desc[UR8][R10.64+0xc00] ;  /* 0x000c00080a1d7981 */ /* 0x000f68000c1e9900 */
[----:B------:R-:W5:Y:S01]  /*01e0*/  LDG.E.CONSTANT R14, desc[UR8][R10.64+0xe00] ;  /* 0x000e00080a0e7981 */ /* 0x000f62000c1e9900 */
[----:B------:R-:W-:Y:S01]  /*01f0*/  ISETP.NE.AND P1, PT, R9, RZ, PT ;  /* 0x000000ff0900720c */ /* 0x000fe20003f25270 */
[----:B---3--:R-:W-:-:S12]  /*0200*/  IMAD.WIDE R6, R15, 0x4, R6 ;  /* 0x000000040f067825 */ /* 0x008fd800078e0206 */
[----:B------:R0:W-:Y:S01]  /*0210*/  @!P1 STS [R5], RZ ;  /* 0x000000ff05009388 */ /* 0x0001e20000000800 */
[C---:B----4-:R-:W-:Y:S01]  /*0220*/  FADD R17, -R12.reuse, R17 ;  /* 0x000000110c117221 */ /* 0x050fe20000000100 */
[C---:B--2---:R-:W-:Y:S01]  /*0230*/  FADD R19, -R12.reuse, R19 ;  /* 0x000000130c137221 */ /* 0x044fe20000000100 */
[C---:B-----5:R-:W-:Y:S01]  /*0240*/  FADD R21, -R12.reuse, R21 ;  /* 0x000000150c157221 */ /* 0x060fe20000000100 */
[C---:B------:R-:W-:Y:S01]  /*0250*/  FADD R23, -R12.reuse, R23 ;  /* 0x000000170c177221 */ /* 0x040fe20000000100 */
[C---:B------:R-:W-:Y:S01]  /*0260*/  FADD R25, -R12.reuse, R25 ;  /* 0x000000190c197221 */ /* 0x040fe20000000100 */
[C---:B------:R-:W-:Y:S01]  /*0270*/  FADD R27, -R12.reuse, R27 ;  /* 0x0000001b0c1b7221 */ /* 0x040fe20000000100 */
[C---:B------:R-:W-:Y:S01]  /*0280*/  FADD R29, -R12.reuse, R29 ;  /* 0x0000001d0c1d7221 */ /* 0x040fe20000000100 */
[----:B------:R-:W-:Y:S01]  /*0290*/  FADD R9, -R12, R14 ;  /* 0x0000000e0c097221 */ /* 0x000fe20000000100 */
[----:B------:R0:W-:Y:S04]  /*02a0*/  STG.E desc[UR8][R6.64], R17 ;  /* 0x0000001106007986 */ /* 0x0001e8000c101908 */
[----:B------:R0:W-:Y:S04]  /*02b0*/  STG.E desc[UR8][R6.64+0x200], R19 ;  /* 0x0002001306007986 */ /* 0x0001e8000c101908 */
[----:B------:R0:W-:Y:S04]  /*02c0*/  STG.E desc[UR8][R6.64+0x400], R21 ;  /* 0x0004001506007986 */ /* 0x0001e8000c101908 */
[----:B------:R0:W-:Y:S04]  /*02d0*/  STG.E desc[UR8][R6.64+0x600], R23 ;  /* 0x0006001706007986 */ /* 0x0001e8000c101908 */
[----:B------:R0:W-:Y:S04]  /*02e0*/  STG.E desc[UR8][R6.64+0x800], R25 ;  /* 0x0008001906007986 */ /* 0x0001e8000c101908 */
[----:B------:R0:W-:Y:S04]  /*02f0*/  STG.E desc[UR8][R6.64+0xa00], R27 ;  /* 0x000a001b06007986 */ /* 0x0001e8000c101908 */
[----:B------:R0:W-:Y:S04]  /*0300*/  STG.E desc[UR8][R6.64+0xc00], R29 ;  /* 0x000c001d06007986 */ /* 0x0001e8000c101908 */
[----:B------:R0:W-:Y:S02]  /*0310*/  STG.E desc[UR8][R6.64+0xe00], R9 ;  /* 0x000e000906007986 */ /* 0x0001e4000c101908 */
.L_x_1:
[----:B------:R-:W-:Y:S05]  /*0320*/  BSYNC.RECONVERGENT B0 ;  /* 0x0000000000007941 */ /* 0x000fea0003800200 */
.L_x_0:
[----:B------:R-:W-:Y:S06]  /*0330*/  BAR.SYNC.DEFER_BLOCKING 0x0 ;  /* 0x0000000000007b1d */ /* 0x000fec0000010000 */
[----:B------:R-:W-:Y:S04]  /*0340*/  BSSY.RECONVERGENT B0, `(.L_x_2) ;  /* 0x000002a000007945 */ /* 0x000fe80003800200 */
[----:B------:R-:W-:Y:S05]  /*0350*/  @P0 BRA `(.L_x_3) ;  /* 0x0000000000a00947 */ /* 0x000fea0003800000 */
[----:B0-----:R-:W0:Y:S01]  /*0360*/  S2R R9, SR_TID.X ;  /* 0x0000000000097919 */ /* 0x001e220000002100 */
[----:B------:R-:W1:Y:S01]  /*0370*/  LDC.64 R6, c[0x0][0x3a0] ;  /* 0x0000e800ff067b82 */ /* 0x000e620000000a00 */
[----:B0-----:R-:W-:-:S05]  /*0380*/  LEA R9, R8, R9, 0xa ;  /* 0x0000000908097211 */ /* 0x001fca00078e50ff */
[----:B-1----:R-:W-:-:S05]  /*0390*/  IMAD.WIDE R10, R9, 0x4, R6 ;  /* 0x00000004090a7825 */ /* 0x002fca00078e0206 */
[----:B------:R-:W2:Y:S04]  /*03a0*/  LDG.E R0, desc[UR8][R10.64] ;  /* 0x000000080a007981 */ /* 0x000ea8000c1e1900 */
[----:B------:R-:W3:Y:S04]  /*03b0*/  LDG.E R13, desc[UR8][R10.64+0x200] ;  /* 0x000200080a0d7981 */ /* 0x000ee8000c1e1900 */
[----:B------:R-:W4:Y:S04]  /*03c0*/  LDG.E R14, desc[UR8][R10.64+0x400] ;  /* 0x000400080a0e7981 */ /* 0x000f28000c1e1900 */
[----:B------:R-:W5:Y:S04]  /*03d0*/  LDG.E R15, desc[UR8][R10.64+0x600] ;  /* 0x000600080a0f7981 */ /* 0x000f68000c1e1900 */
[----:B------:R-:W5:Y:S04]  /*03e0*/  LDG.E R16, desc[UR8][R10.64+0x800] ;  /* 0x000800080a107981 */ /* 0x000f68000c1e1900 */
[----:B------:R-:W5:Y:S04]  /*03f0*/  LDG.E R7, desc[UR8][R10.64+0xa00] ;  /* 0x000a00080a077981 */ /* 0x000f68000c1e1900 */
[----:B------:R-:W5:Y:S04]  /*0400*/  LDG.E R6, desc[UR8][R10.64+0xc00] ;  /* 0x000c00080a067981 */ /* 0x000f68000c1e1900 */
[----:B------:R0:W5:Y:S01]  /*0410*/  LDG.E R8, desc[UR8][R10.64+0xe00] ;  /* 0x000e00080a087981 */ /* 0x000162000c1e1900 */
[----:B--2---:R-:W-:-:S04]  /*0420*/  FFMA R9, R0, R0, RZ ;  /* 0x0000000000097223 */ /* 0x004fc800000000ff */
[----:B------:R-:W-:-:S04]  /*0430*/  FFMA R0, -R0, R0, R9 ;  /* 0x0000000000007223 */ /* 0x000fc80000000109 */
[----:B---3--:R-:W-:-:S04]  /*0440*/  FFMA R0, R13, R13, -R0 ;  /* 0x0000000d0d007223 */ /* 0x008fc80000000800 */
[----:B------:R-:W-:-:S04]  /*0450*/  FADD R12, R9, R0 ;  /* 0x00000000090c7221 */ /* 0x000fc80000000000 */
[----:B------:R-:W-:-:S04]  /*0460*/  FADD R9, -R9, R12 ;  /* 0x0000000c09097221 */ /* 0x000fc80000000100 */
[----:B------:R-:W-:-:S04]  /*0470*/  FADD R9, -R0, R9 ;  /* 0x0000000900097221 */ /* 0x000fc80000000100 */
[----:B----4-:R-:W-:-:S04]  /*0480*/  FFMA R9, R14, R14, -R9 ;  /* 0x0000000e0e097223 */ /* 0x010fc80000000809 */
[----:B------:R-:W-:-:S04]  /*0490*/  FADD R13, R12, R9 ;  /* 0x000000090c0d7221 */ /* 0x000fc80000000000 */
[----:B------:R-:W-:-:S04]  /*04a0*/  FADD R12, -R12, R13 ;  /* 0x0000000d0c0c7221 */ /* 0x000fc80000000100 */
[----:B------:R-:W-:-:S04]  /*04b0*/  FADD R12, -R9, R12 ;  /* 0x0000000c090c7221 */ /* 0x000fc80000000100 */
[----:B-----5:R-:W-:-:S04]  /*04c0*/  FFMA R12, R15, R15, -R12 ;  /* 0x0000000f0f0c7223 */ /* 0x020fc8000000080c */
[----:B------:R-:W-:-:S04]  /*04d0*/  FADD R0, R13, R12 ;  /* 0x0000000c0d007221 */ /* 0x000fc80000000000 */
[----:B------:R-:W-:-:S04]  /*04e0*/  FADD R13, -R13, R0 ;  /* 0x000000000d0d7221 */ /* 0x000fc80000000100 */
[----:B------:R-:W-:-:S04]  /*04f0*/  FADD R13, -R12, R13 ;  /* 0x0000000d0c0d7221 */ /* 0x000fc80000000100 */
[----:B------:R-:W-:-:S04]  /*0500*/  FFMA R13, R16, R16, -R13 ;  /* 0x00000010100d7223 */ /* 0x000fc8000000080d */
[----:B------:R-:W-:-:S04]  /*0510*/  FADD R9, R0, R13 ;  /* 0x0000000d00097221 */ /* 0x000fc80000000000 */
[----:B------:R-:W-:-:S04]  /*0520*/  FADD R0, -R0, R9 ;  /* 0x0000000900007221 */ /* 0x000fc80000000100 */
[----:B------:R-:W-:-:S04]  /*0530*/  FADD R0, -R13, R0 ;  /* 0x000000000d007221 */ /* 0x000fc80000000100 */
[----:B------:R-:W-:-:S04]  /*0540*/  FFMA R0, R7, R7, -R0 ;  /* 0x0000000707007223 */ /* 0x000fc80000000800 */
[----:B0-----:R-:W-:-:S04]  /*0550*/  FADD R10, R9, R0 ;  /* 0x00000000090a7221 */ /* 0x001fc80000000000 */
[----:B------:R-:W-:-:S04]  /*0560*/  FADD R9, -R9, R10 ;  /* 0x0000000a09097221 */ /* 0x000fc80000000100 */
[----:B------:R-:W-:-:S04]  /*0570*/  FADD R9, -R0, R9 ;  /* 0x0000000900097221 */ /* 0x000fc80000000100 */
[----:B------:R-:W-:-:S04]  /*0580*/  FFMA R9, R6, R6, -R9 ;  /* 0x0000000606097223 */ /* 0x000fc80000000809 */
[----:B------:R-:W-:-:S04]  /*0590*/  FADD R7, R10, R9 ;  /* 0x000000090a077221 */ /* 0x000fc80000000000 */
[----:B------:R-:W-:-:S04]  /*05a0*/  FADD R10, -R10, R7 ;  /* 0x000000070a0a7221 */ /* 0x000fc80000000100 */
[----:B------:R-:W-:-:S04]  /*05b0*/  FADD R9, -R9, R10 ;  /* 0x0000000a09097221 */ /* 0x000fc80000000100 */
[----:B------:R-:W-:-:S04]  /*05c0*/  FFMA R0, R8, R8, -R9 ;  /* 0x0000000808007223 */ /* 0x000fc80000000809 */
[----:B------:R-:W-:-:S07]  /*05d0*/  FADD R0, R7, R0 ;  /* 0x0000000007007221 */ /* 0x000fce0000000000 */
.L_x_3:
[----:B------:R-:W-:Y:S05]  /*05e0*/  BSYNC.RECONVERGENT B0 ;  /* 0x0000000000007941 */ /* 0x000fea0003800200 */
.L_x_2:
[----:B------:R-:W0:Y:S01]  /*05f0*/  LDCU UR7, c[0x0][0x360] ;  /* 0x00006c00ff0777ac */ /* 0x000e220008000800 */
[----:B------:R-:W-:-:S04]  /*0600*/  UIADD3 UR4, UPT, UPT, UR4, 0x20, URZ ;  /* 0x0000002004047890 */ /* 0x000fc8000fffe0ff */
[----:B------:R-:W-:Y:S01]  /*0610*/  ULEA UR4, UR5, UR4, 0x18 ;  /* 0x0000000405047291 */ /* 0x000fe2000f8ec0ff */
[----:B0-----:R-:W-:-:S05]  /*0620*/  IMAD R7, R3, UR7, R4 ;  /* 0x0000000703077c24 */ /* 0x001fca000f8e0204 */
[C---:B------:R-:W-:Y:S02]  /*0630*/  LOP3.LUT R6, R7.reuse, 0x7f, RZ, 0xc0, !PT ;  /* 0x0000007f07067812 */ /* 0x040fe400078ec0ff */
[----:B------:R-:W-:Y:S02]  /*0640*/  LOP3.LUT R7, R7, 0xffffff80, RZ, 0xc0, !PT ;  /* 0xffffff8007077812 */ /* 0x000fe400078ec0ff */
[C---:B------:R-:W-:Y:S02]  /*0650*/  ISETP.GT.U32.AND P0, PT, R6.reuse, 0x3f, PT ;  /* 0x0000003f0600780c */ /* 0x040fe40003f04070 */
[C---:B------:R-:W-:Y:S02]  /*0660*/  IADD3 R9, PT, PT, R6.reuse, R7, RZ ;  /* 0x0000000706097210 */ /* 0x040fe40007ffe0ff */
[----:B------:R-:W-:Y:S02]  /*0670*/  ISETP.GT.U32.AND P1, PT, R6, 0x1f, PT ;  /* 0x0000001f0600780c */ /* 0x000fe40003f24070 */
[----:B------:R-:W-:-:S05]  /*0680*/  LEA R9, R9, UR4, 0x2 ;  /* 0x0000000409097c11 */ /* 0x000fca000f8e10ff */
[----:B------:R-:W-:Y:S01]  /*0690*/  STS [R9], R0 ;  /* 0x0000000009007388 */ /* 0x000fe20000000800 */
[----:B------:R-:W-:Y:S06]  /*06a0*/  BAR.SYNC.DEFER_BLOCKING 0x0 ;  /* 0x0000000000007b1d */ /* 0x000fec0000010000 */
[----:B------:R-:W-:Y:S04]  /*06b0*/  @!P0 LDS R8, [R9] ;  /* 0x0000000009088984 */ /* 0x000fe80000000800 */
[----:B------:R-:W0:Y:S02]  /*06c0*/  @!P0 LDS R11, [R9+0x100] ;  /* 0x00010000090b8984 */ /* 0x000e240000000800 */
[----:B0-----:R-:W-:-:S05]  /*06d0*/  @!P0 FADD R8, R8, R11 ;  /* 0x0000000b08088221 */ /* 0x001fca0000000000 */
[----:B------:R-:W-:Y:S01]  /*06e0*/  @!P0 STS [R9], R8 ;  /* 0x0000000809008388 */ /* 0x000fe20000000800 */
[----:B------:R-:W-:Y:S01]  /*06f0*/  BAR.SYNC.DEFER_BLOCKING 0x0 ;  /* 0x0000000000007b1d */ /* 0x000fe20000010000 */
[----:B------:R-:W-:-:S05]  /*0700*/  ISETP.GE.U32.AND P0, PT, R6, 0x20, PT ;  /* 0x000000200600780c */ /* 0x000fca0003f06070 */
[----:B------:R-:W-:Y:S04]  /*0710*/  @!P1 LDS R10, [R9] ;  /* 0x00000000090a9984 */ /* 0x000fe80000000800 */
[----:B------:R-:W0:Y:S02]  /*0720*/  @!P1 LDS R11, [R9+0x80] ;  /* 0x00008000090b9984 */ /* 0x000e240000000800 */
[----:B0-----:R-:W-:-:S05]  /*0730*/  @!P1 FADD R10, R10, R11 ;  /* 0x0000000b0a0a9221 */ /* 0x001fca0000000000 */
[----:B------:R0:W-:Y:S01]  /*0740*/  @!P1 STS [R9], R10 ;  /* 0x0000000a09009388 */ /* 0x0001e20000000800 */
[----:B------:R-:W-:Y:S06]  /*0750*/  BAR.SYNC.DEFER_BLOCKING 0x0 ;  /* 0x0000000000007b1d */ /* 0x000fec0000010000 */
[----:B------:R-:W-:Y:S05]  /*0760*/  @P0 BRA `(.L_x_4) ;  /* 0x00000000003c0947 */ /* 0x000fea0003800000 */
[----:B------:R1:W2:Y:S01]  /*0770*/  LDS R0, [R9] ;  /* 0x0000000009007984 */ /* 0x0002a20000000800 */
[----:B------:R-:W-:-:S03]  /*0780*/  UMOV UR5, 0xffffffff ;  /* 0xffffffff00057882 */ /* 0x000fc60000000000 */
[----:B------:R-:W-:Y:S05]  /*0790*/  BRA.DIV UR5, `(.L_x_5) ;  /* 0x0000000205807947 */ /* 0x000fea000b800000 */
[----:B--2---:R-:W2:Y:S02]  /*07a0*/  SHFL.DOWN PT, R11, R0, 0x10, 0x1f ;  /* 0x0a001f00000b7f89 */ /* 0x004ea400000e0000 */
[----:B--2---:R-:W-:-:S05]  /*07b0*/  FADD R11, R0, R11 ;  /* 0x0000000b000b7221 */ /* 0x004fca0000000000 */
[----:B------:R-:W2:Y:S02]  /*07c0*/  SHFL.DOWN PT, R8, R11, 0x8, 0x1f ;  /* 0x09001f000b087f89 */ /* 0x000ea400000e0000 */
[----:B--2---:R-:W-:-:S05]  /*07d0*/  FADD R8, R11, R8 ;  /* 0x000000080b087221 */ /* 0x004fca0000000000 */
[----:B------:R-:W2:Y:S02]  /*07e0*/  SHFL.DOWN PT, R13, R8, 0x4, 0x1f ;  /* 0x08801f00080d7f89 */ /* 0x000ea400000e0000 */
[----:B--2---:R-:W-:-:S05]  /*07f0*/  FADD R13, R8, R13 ;  /* 0x0000000d080d7221 */ /* 0x004fca0000000000 */
[----:B0-----:R-:W0:Y:S02]  /*0800*/  SHFL.DOWN PT, R10, R13, 0x2, 0x1f ;  /* 0x08401f000d0a7f89 */ /* 0x001e2400000e0000 */
[----:B0-----:R-:W-:-:S05]  /*0810*/  FADD R10, R13, R10 ;  /* 0x0000000a0d0a7221 */ /* 0x001fca0000000000 */
[----:B------:R0:W2:Y:S02]  /*0820*/  SHFL.DOWN PT, R15, R10, 0x1, 0x1f ;  /* 0x08201f000a0f7f89 */ /* 0x0000a400000e0000 */
.L_x_11:
[----:B------:R-:W-:Y:S01]  /*0830*/  ISETP.NE.AND P0, PT, R6, RZ, PT ;  /* 0x000000ff0600720c */ /* 0x000fe20003f05270 */
[----:B0-2---:R-:W-:-:S12]  /*0840*/  FADD R10, R10, R15 ;  /* 0x0000000f0a0a7221 */ /* 0x005fd80000000000 */
[----:B------:R2:W-:Y:S02]  /*0850*/  @!P0 STS [R9], R10 ;  /* 0x0000000a09008388 */ /* 0x0005e40000000800 */
.L_x_4:
[----:B------:R-:W-:Y:S05]  /*0860*/  WARPSYNC.ALL ;  /* 0x0000000000007948 */ /* 0x000fea0003800000 */
[----:B------:R-:W-:Y:S01]  /*0870*/  BAR.SYNC.DEFER_BLOCKING 0x0 ;  /* 0x0000000000007b1d */ /* 0x000fe20000010000 */
[----:B------:R-:W-:Y:S02]  /*0880*/  ISETP.NE.AND P1, PT, R6, RZ, PT ;  /* 0x000000ff0600720c */ /* 0x000fe40003f25270 */
[----:B012---:R-:W-:-:S04]  /*0890*/  LEA R9, R2, R4, 0x3 ;  /* 0x0000000402097211 */ /* 0x007fc800078e18ff */
[----:B------:R-:W-:-:S04]  /*08a0*/  ISETP.GE.AND P0, PT, R9, 0x27a5, PT ;  /* 0x000027a50900780c */ /* 0x000fc80003f06270 */
[----:B------:R-:W-:-:S03]  /*08b0*/  ISETP.LT.AND P0, PT, R4, 0x8, !P0 ;  /* 0x000000080400780c */ /* 0x000fc60004701270 */
[----:B------:R-:W-:Y:S02]  /*08c0*/  @!P1 LEA R7, R7, UR4, 0x2 ;  /* 0x0000000407079c11 */ /* 0x000fe4000f8e10ff */
[----:B------:R-:W-:-:S04]  /*08d0*/  ISETP.EQ.AND P0, PT, R3, RZ, P0 ;  /* 0x000000ff0300720c */ /* 0x000fc80000702270 */
[----:B------:R-:W-:Y:S04]  /*08e0*/  @!P1 LDS R7, [R7] ;  /* 0x0000000007079984 */ /* 0x000fe80000000800 */
[----:B------:R-:W0:Y:S05]  /*08f0*/  @!P1 LDS R0, [R5] ;  /* 0x0000000005009984 */ /* 0x000e2a0000000800 */
[----:B------:R-:W-:Y:S01]  /*0900*/  @P0 LEA R4, R4, UR6, 0x2 ;  /* 0x0000000604040c11 */ /* 0x000fe2000f8e10ff */
[----:B------:R-:W1:Y:S02]  /*0910*/  @P0 LDC.64 R2, c[0x0][0x390] ;  /* 0x0000e400ff020b82 */ /* 0x000e640000000a00 */
[----:B-1----:R-:W-:-:S04]  /*0920*/  @P0 IMAD.WIDE R2, R9, 0x4, R2 ;  /* 0x0000000409020825 */ /* 0x002fc800078e0202 */
[----:B0-----:R-:W-:-:S05]  /*0930*/  @!P1 FADD R0, R7, R0 ;  /* 0x0000000007009221 */ /* 0x001fca0000000000 */
[----:B------:R-:W-:Y:S01]  /*0940*/  @!P1 STS [R5], R0 ;  /* 0x0000000005009388 */ /* 0x000fe20000000800 */
[----:B------:R-:W-:Y:S06]  /*0950*/  BAR.SYNC.DEFER_BLOCKING 0x0 ;  /* 0x0000000000007b1d */ /* 0x000fec0000010000 */
[----:B------:R-:W0:Y:S04]  /*0960*/  @P0 LDS R11, [R4] ;  /* 0x00000000040b0984 */ /* 0x000e280000000800 */
[----:B0-----:R-:W-:Y:S01]  /*0970*/  @P0 STG.E desc[UR8][R2.64], R11 ;  /* 0x0000000b02000986 */ /* 0x001fe2000c101908 */
[----:B------:R-:W-:Y:S06]  /*0980*/  BAR.SYNC.DEFER_BLOCKING 0x0 ;  /* 0x0000000000007b1d */ /* 0x000fec0000010000 */
[----:B------:R-:W-:Y:S05]  /*0990*/  EXIT ;  /* 0x000000000000794d */ /* 0x000fea0003800000 */
.L_x_5:
[----:B------:R-:W-:Y:S01]  /*09a0*/  HFMA2 R17, -RZ, RZ, 0, 9.5367431640625e-07 ;  /* 0x00000010ff117431 */ /* 0x000fe200000001ff */
[----:B------:R-:W-:Y:S02]  /*09b0*/  MOV R19, 0x1f ;  /* 0x0000001f00137802 */ /* 0x000fe40000000f00 */
[----:B------:R-:W-:-:S07]  /*09c0*/  MOV R12, 0xffffffff ;  /* 0xffffffff000c7802 */ /* 0x000fce0000000f00 */
[----:B012---:R-:W-:Y:S05]  /*09d0*/  WARPSYNC.COLLECTIVE R12, `(.L_x_6) ;  /* 0x000000000c087348 */ /* 0x007fea0003c00000 */
[----:B--2---:R2:W3:Y:S02]  /*09e0*/  SHFL.DOWN P0, R15, R0, R17, R19 ;  /* 0x08000011000f7389 */ /* 0x0044e40000000013 */
[----:B0123--:R-:W-:Y:S05]  /*09f0*/  ENDCOLLECTIVE ;  /* 0x000000000000791b */ /* 0x00ffea0003800000 */
.L_x_6:
[----:B------:R-:W-:Y:S01]  /*0a00*/  HFMA2 R17, -RZ, RZ, 0, 4.76837158203125e-07 ;  /* 0x00000008ff117431 */ /* 0x000fe200000001ff */
[----:B------:R-:W-:-:S05]  /*0a10*/  MOV R11, R15 ;  /* 0x0000000f000b7202 */ /* 0x000fca0000000f00 */
[----:B------:R-:W-:-:S05]  /*0a20*/  FADD R11, R0, R11 ;  /* 0x0000000b000b7221 */ /* 0x000fca0000000000 */
[----:B------:R-:W-:-:S07]  /*0a30*/  MOV R0, R11 ;  /* 0x0000000b00007202 */ /* 0x000fce0000000f00 */
[----:B------:R-:W-:Y:S05]  /*0a40*/  WARPSYNC.COLLECTIVE R12, `(.L_x_7) ;  /* 0x000000000c087348 */ /* 0x000fea0003c00000 */
[----:B------:R0:W1:Y:S02]  /*0a50*/  SHFL.DOWN P0, R15, R0, R17, R19 ;  /* 0x08000011000f7389 */ /* 0x0000640000000013 */
[----:B01----:R-:W-:Y:S05]  /*0a60*/  ENDCOLLECTIVE ;  /* 0x000000000000791b */ /* 0x003fea0003800000 */
.L_x_7:
[----:B------:R-:W-:Y:S01]  /*0a70*/  HFMA2 R17, -RZ, RZ, 0, 2.384185791015625e-07 ;  /* 0x00000004ff117431 */ /* 0x000fe200000001ff */
[----:B------:R-:W-:-:S05]  /*0a80*/  MOV R8, R15 ;  /* 0x0000000f00087202 */ /* 0x000fca0000000f00 */
[----:B------:R-:W-:-:S05]  /*0a90*/  FADD R8, R11, R8 ;  /* 0x000000080b087221 */ /* 0x000fca0000000000 */
[----:B------:R-:W-:-:S07]  /*0aa0*/  MOV R0, R8 ;  /* 0x0000000800007202 */ /* 0x000fce0000000f00 */
[----:B------:R-:W-:Y:S05]  /*0ab0*/  WARPSYNC.COLLECTIVE R12, `(.L_x_8) ;  /* 0x000000000c087348 */ /* 0x000fea0003c00000 */
[----:B------:R0:W1:Y:S02]  /*0ac0*/  SHFL.DOWN P0, R15, R0, R17, R19 ;  /* 0x08000011000f7389 */ /* 0x0000640000000013 */
[----:B01----:R-:W-:Y:S05]  /*0ad0*/  ENDCOLLECTIVE ;  /* 0x000000000000791b */ /* 0x003fea0003800000 */
.L_x_8:
[----:B------:R-:W-:Y:S01]  /*0ae0*/  HFMA2 R17, -RZ, RZ, 0, 1.1920928955078125e-07 ;  /* 0x00000002ff117431 */ /* 0x000fe200000001ff */
[----:B------:R-:W-:-:S05]  /*0af0*/  MOV R13, R15 ;  /* 0x0000000f000d7202 */ /* 0x000fca0000000f00 */
[----:B------:R-:W-:-:S05]  /*0b00*/  FADD R13, R8, R13 ;  /* 0x0000000d080d7221 */ /* 0x000fca0000000000 */
[----:B------:R-:W-:-:S07]  /*0b10*/  MOV R0, R13 ;  /* 0x0000000d00007202 */ /* 0x000fce0000000f00 */
[----:B------:R-:W-:Y:S05]  /*0b20*/  WARPSYNC.COLLECTIVE R12, `(.L_x_9) ;  /* 0x000000000c087348 */ /* 0x000fea0003c00000 */
[----:B------:R0:W1:Y:S02]  /*0b30*/  SHFL.DOWN P0, R15, R0, R17, R19 ;  /* 0x08000011000f7389 */ /* 0x0000640000000013 */
[----:B01----:R-:W-:Y:S05]  /*0b40*/  ENDCOLLECTIVE ;  /* 0x000000000000791b */ /* 0x003fea0003800000 */
.L_x_9:
[----:B------:R-:W-:Y:S01]  /*0b50*/  HFMA2 R17, -RZ, RZ, 0, 5.9604644775390625e-08 ;  /* 0x00000001ff117431 */ /* 0x000fe200000001ff */
[----:B------:R-:W-:-:S05]  /*0b60*/  MOV R10, R15 ;  /* 0x0000000f000a7202 */ /* 0x000fca0000000f00 */
[----:B------:R-:W-:-:S05]  /*0b70*/  FADD R10, R13, R10 ;  /* 0x0000000a0d0a7221 */ /* 0x000fca0000000000 */
[----:B------:R-:W-:-:S07]  /*0b80*/  MOV R0, R10 ;  /* 0x0000000a00007202 */ /* 0x000fce0000000f00 */
[----:B------:R-:W-:Y:S05]  /*0b90*/  WARPSYNC.COLLECTIVE R12, `(.L_x_10) ;  /* 0x000000000c087348 */ /* 0x000fea0003c00000 */
[----:B------:R0:W1:Y:S02]  /*0ba0*/  SHFL.DOWN P0, R15, R0, R17, R19 ;  /* 0x08000011000f7389 */ /* 0x0000640000000013 */
[----:B01----:R-:W-:Y:S05]  /*0bb0*/  ENDCOLLECTIVE ;  /* 0x000000000000791b */ /* 0x003fea0003800000 */
.L_x_10:
[----:B------:R-:W-:Y:S05]  /*0bc0*/  BRA `(.L_x_11) ;  /* 0xfffffffc00187947 */ /* 0x000fea000383ffff */
.L_x_12:
[----:B------:R-:W-:-:S00]  /*0bd0*/  BRA `(.L_x_12) ;  /* 0xfffffffc00fc7947 */ /* 0x000fc0000383ffff */
[----:B------:R-:W-:-:S00]  /*0be0*/  NOP ;  /* 0x0000000000007918 */ /* 0x000fc00000000000 */
        /* <DEDUP_REMOVED lines=9> */
.L_x_13:


//--------------------- .nv.shared.Fused_Sub_Mul_ReduceSum_split_15757282641163777199_kernel0 --------------------------
	.section	.nv.shared.Fused_Sub_Mul_ReduceSum_split_15757282641163777199_kernel0,"aw",@nobits
	.sectionflags	@""
	.align	4
.nv.shared.Fused_Sub_Mul_ReduceSum_split_15757282641163777199_kernel0:
	.zero		5152


//--------------------- .nv.shared.reserved.0     --------------------------
	.section	.nv.shared.reserved.0,"aw",@nobits
	.weak		__nv_reservedSMEM_offset_0_alias
	.size		__nv_reservedSMEM_offset_0_alias, 0, 64
	.other		__nv_reservedSMEM_offset_0_alias,@"STO_CUDA_RESERVED_SHARED STV_DEFAULT"
__nv_reservedSMEM_offset_0_alias:
	.zero		0
	.zero		64


//--------------------- .nv.constant0.Fused_Sub_Mul_ReduceSum_split_15757282641163777199_kernel0 --------------------------
	.section	.nv.constant0.Fused_Sub_Mul_ReduceSum_split_15757282641163777199_kernel0,"a",@progbits
	.sectionflags	@""
	.align	4
.nv.constant0.Fused_Sub_Mul_ReduceSum_split_15757282641163777199_kernel0:
	.zero		936


//--------------------- SYMBOLS --------------------------

	.type		.nv.reservedSmem.offset0,@object
	.size		.nv.reservedSmem.offset0,0x4
	.type		.nv.reservedSmem.cap,@object
	.size		.nv.reservedSmem.cap,0x4
